//
// Generated by NVIDIA NVVM Compiler
//
// Compiler Build ID: CL-36424714
// Cuda compilation tools, release 13.0, V13.0.88
// Based on NVVM 20.0.0
//

.version 9.0
.target sm_100
.address_size 64

	// .globl	rmsnorm_f32_kernel
// _ZZ18rmsnorm_f32_kernelE5shmem has been demoted
// _ZZ18rmsnorm_f32_kernelE5scale has been demoted
// _ZZ26rmsnorm_batched_f32_kernelE5shmem has been demoted
// _ZZ26rmsnorm_batched_f32_kernelE5scale has been demoted

.visible .entry rmsnorm_f32_kernel(
	.param .u64 .ptr .align 1 rmsnorm_f32_kernel_param_0,
	.param .u64 .ptr .align 1 rmsnorm_f32_kernel_param_1,
	.param .u64 .ptr .align 1 rmsnorm_f32_kernel_param_2,
	.param .f32 rmsnorm_f32_kernel_param_3,
	.param .u32 rmsnorm_f32_kernel_param_4
)
{
	.reg .pred 	%p<9>;
	.reg .b32 	%r<19>;
	.reg .b32 	%f<23>;
	.reg .b64 	%rd<13>;
	// demoted variable
	.shared .align 4 .b8 _ZZ18rmsnorm_f32_kernelE5shmem[1024];
	// demoted variable
	.shared .align 4 .f32 _ZZ18rmsnorm_f32_kernelE5scale;
	ld.param.u64 	%rd4, [rmsnorm_f32_kernel_param_0];
	ld.param.u64 	%rd6, [rmsnorm_f32_kernel_param_1];
	ld.param.u64 	%rd5, [rmsnorm_f32_kernel_param_2];
	ld.param.f32 	%f5, [rmsnorm_f32_kernel_param_3];
	ld.param.u32 	%r11, [rmsnorm_f32_kernel_param_4];
	cvta.to.global.u64 	%rd1, %rd6;
	mov.u32 	%r18, %tid.x;
	setp.ge.s32 	%p1, %r18, %r11;
	mov.f32 	%f22, 0f00000000;
	@%p1 bra 	$L__BB0_3;
	mov.f32 	%f22, 0f00000000;
	mov.u32 	%r2, %ntid.x;
	mov.u32 	%r16, %r18;
$L__BB0_2:
	mul.wide.s32 	%rd7, %r16, 4;
	add.s64 	%rd8, %rd1, %rd7;
	ld.global.nc.f32 	%f8, [%rd8];
	fma.rn.f32 	%f22, %f8, %f8, %f22;
	add.s32 	%r16, %r16, %r2;
	setp.lt.s32 	%p2, %r16, %r11;
	@%p2 bra 	$L__BB0_2;
$L__BB0_3:
	shl.b32 	%r12, %r18, 2;
	mov.u32 	%r13, _ZZ18rmsnorm_f32_kernelE5shmem;
	add.s32 	%r5, %r13, %r12;
	st.shared.f32 	[%r5], %f22;
	bar.sync 	0;
	mov.u32 	%r6, %ntid.x;
	setp.lt.u32 	%p3, %r6, 2;
	@%p3 bra 	$L__BB0_8;
	mov.u32 	%r17, %r6;
$L__BB0_5:
	shr.u32 	%r8, %r17, 1;
	setp.ge.u32 	%p4, %r18, %r8;
	@%p4 bra 	$L__BB0_7;
	shl.b32 	%r14, %r8, 2;
	add.s32 	%r15, %r5, %r14;
	ld.shared.f32 	%f9, [%r15];
	ld.shared.f32 	%f10, [%r5];
	add.f32 	%f11, %f9, %f10;
	st.shared.f32 	[%r5], %f11;
$L__BB0_7:
	bar.sync 	0;
	setp.gt.u32 	%p5, %r17, 3;
	mov.u32 	%r17, %r8;
	@%p5 bra 	$L__BB0_5;
$L__BB0_8:
	setp.ne.s32 	%p6, %r18, 0;
	@%p6 bra 	$L__BB0_10;
	ld.shared.f32 	%f12, [_ZZ18rmsnorm_f32_kernelE5shmem];
	cvt.rn.f32.s32 	%f13, %r11;
	div.rn.f32 	%f14, %f12, %f13;
	add.f32 	%f15, %f5, %f14;
	rsqrt.approx.f32 	%f16, %f15;
	st.shared.f32 	[_ZZ18rmsnorm_f32_kernelE5scale], %f16;
$L__BB0_10:
	setp.ge.s32 	%p7, %r18, %r11;
	bar.sync 	0;
	@%p7 bra 	$L__BB0_13;
	ld.shared.f32 	%f4, [_ZZ18rmsnorm_f32_kernelE5scale];
	cvta.to.global.u64 	%rd2, %rd5;
	cvta.to.global.u64 	%rd3, %rd4;
$L__BB0_12:
	mul.wide.s32 	%rd9, %r18, 4;
	add.s64 	%rd10, %rd1, %rd9;
	ld.global.nc.f32 	%f17, [%rd10];
	mul.f32 	%f18, %f17, %f4;
	add.s64 	%rd11, %rd2, %rd9;
	ld.global.nc.f32 	%f19, [%rd11];
	mul.f32 	%f20, %f18, %f19;
	add.s64 	%rd12, %rd3, %rd9;
	st.global.f32 	[%rd12], %f20;
	add.s32 	%r18, %r18, %r6;
	setp.lt.s32 	%p8, %r18, %r11;
	@%p8 bra 	$L__BB0_12;
$L__BB0_13:
	ret;

}
	// .globl	rmsnorm_batched_f32_kernel
.visible .entry rmsnorm_batched_f32_kernel(
	.param .u64 .ptr .align 1 rmsnorm_batched_f32_kernel_param_0,
	.param .u64 .ptr .align 1 rmsnorm_batched_f32_kernel_param_1,
	.param .u64 .ptr .align 1 rmsnorm_batched_f32_kernel_param_2,
	.param .f32 rmsnorm_batched_f32_kernel_param_3,
	.param .u32 rmsnorm_batched_f32_kernel_param_4,
	.param .u32 rmsnorm_batched_f32_kernel_param_5
)
{
	.reg .pred 	%p<10>;
	.reg .b32 	%r<22>;
	.reg .b32 	%f<23>;
	.reg .b64 	%rd<19>;
	// demoted variable
	.shared .align 4 .b8 _ZZ26rmsnorm_batched_f32_kernelE5shmem[1024];
	// demoted variable
	.shared .align 4 .f32 _ZZ26rmsnorm_batched_f32_kernelE5scale;
	ld.param.u64 	%rd5, [rmsnorm_batched_f32_kernel_param_0];
	ld.param.u64 	%rd6, [rmsnorm_batched_f32_kernel_param_1];
	ld.param.u64 	%rd7, [rmsnorm_batched_f32_kernel_param_2];
	ld.param.f32 	%f5, [rmsnorm_batched_f32_kernel_param_3];
	ld.param.u32 	%r12, [rmsnorm_batched_f32_kernel_param_4];
	ld.param.u32 	%r13, [rmsnorm_batched_f32_kernel_param_5];
	mov.u32 	%r1, %ctaid.x;
	setp.ge.s32 	%p1, %r1, %r13;
	@%p1 bra 	$L__BB1_14;
	cvta.to.global.u64 	%rd8, %rd6;
	mul.lo.s32 	%r14, %r12, %r1;
	cvt.s64.s32 	%rd1, %r14;
	mul.wide.s32 	%rd9, %r14, 4;
	add.s64 	%rd2, %rd8, %rd9;
	mov.u32 	%r21, %tid.x;
	setp.ge.s32 	%p2, %r21, %r12;
	mov.f32 	%f22, 0f00000000;
	@%p2 bra 	$L__BB1_4;
	mov.f32 	%f22, 0f00000000;
	mov.u32 	%r3, %ntid.x;
	mov.u32 	%r19, %r21;
$L__BB1_3:
	mul.wide.s32 	%rd10, %r19, 4;
	add.s64 	%rd11, %rd2, %rd10;
	ld.global.nc.f32 	%f8, [%rd11];
	fma.rn.f32 	%f22, %f8, %f8, %f22;
	add.s32 	%r19, %r19, %r3;
	setp.lt.s32 	%p3, %r19, %r12;
	@%p3 bra 	$L__BB1_3;
$L__BB1_4:
	shl.b32 	%r15, %r21, 2;
	mov.u32 	%r16, _ZZ26rmsnorm_batched_f32_kernelE5shmem;
	add.s32 	%r6, %r16, %r15;
	st.shared.f32 	[%r6], %f22;
	bar.sync 	0;
	mov.u32 	%r7, %ntid.x;
	setp.lt.u32 	%p4, %r7, 2;
	@%p4 bra 	$L__BB1_9;
	mov.u32 	%r20, %r7;
$L__BB1_6:
	shr.u32 	%r9, %r20, 1;
	setp.ge.u32 	%p5, %r21, %r9;
	@%p5 bra 	$L__BB1_8;
	shl.b32 	%r17, %r9, 2;
	add.s32 	%r18, %r6, %r17;
	ld.shared.f32 	%f9, [%r18];
	ld.shared.f32 	%f10, [%r6];
	add.f32 	%f11, %f9, %f10;
	st.shared.f32 	[%r6], %f11;
$L__BB1_8:
	bar.sync 	0;
	setp.gt.u32 	%p6, %r20, 3;
	mov.u32 	%r20, %r9;
	@%p6 bra 	$L__BB1_6;
$L__BB1_9:
	setp.ne.s32 	%p7, %r21, 0;
	@%p7 bra 	$L__BB1_11;
	ld.shared.f32 	%f12, [_ZZ26rmsnorm_batched_f32_kernelE5shmem];
	cvt.rn.f32.s32 	%f13, %r12;
	div.rn.f32 	%f14, %f12, %f13;
	add.f32 	%f15, %f5, %f14;
	rsqrt.approx.f32 	%f16, %f15;
	st.shared.f32 	[_ZZ26rmsnorm_batched_f32_kernelE5scale], %f16;
$L__BB1_11:
	setp.ge.s32 	%p8, %r21, %r12;
	bar.sync 	0;
	@%p8 bra 	$L__BB1_14;
	ld.shared.f32 	%f4, [_ZZ26rmsnorm_batched_f32_kernelE5scale];
	cvta.to.global.u64 	%rd3, %rd7;
	cvta.to.global.u64 	%rd4, %rd5;
$L__BB1_13:
	cvt.s64.s32 	%rd12, %r21;
	mul.wide.s32 	%rd13, %r21, 4;
	add.s64 	%rd14, %rd2, %rd13;
	ld.global.nc.f32 	%f17, [%rd14];
	mul.f32 	%f18, %f17, %f4;
	add.s64 	%rd15, %rd3, %rd13;
	ld.global.nc.f32 	%f19, [%rd15];
	mul.f32 	%f20, %f18, %f19;
	add.s64 	%rd16, %rd12, %rd1;
	shl.b64 	%rd17, %rd16, 2;
	add.s64 	%rd18, %rd4, %rd17;
	st.global.f32 	[%rd18], %f20;
	add.s32 	%r21, %r21, %r7;
	setp.lt.s32 	%p9, %r21, %r12;
	@%p9 bra 	$L__BB1_13;
$L__BB1_14:
	ret;

}


// ===== COMPILED SASS (sm_100) =====

	.target	sm_100

	.elftype	@"ET_EXEC"


//--------------------- .note.nv.tkinfo           --------------------------
	.section	.note.nv.tkinfo,"",@"SHT_NOTE"
	.sectionflags	@"SHF_NOTE_NV_TKINFO"
	.tkinfo
        /*0018*/ 	.word	0x00000002
        /*0030*/ 	.string	""
        /*0030*/ 	.string	"ptxas"
        /*0030*/ 	.string	"Cuda compilation tools, release 13.0, V13.0.88"
        /*0030*/ 	.string	"Build cuda_13.0.r13.0/compiler.36424714_0"
        /*0030*/ 	.string	"-arch sm_100 -m 64 "



//--------------------- .note.nv.cuinfo           --------------------------
	.section	.note.nv.cuinfo,"",@"SHT_NOTE"
	.sectionflags	@"SHF_NOTE_NV_CUINFO"
        /*0018*/ 	.short	0x0002
        /*001a*/ 	.short	0x0064
        /*001c*/ 	.short	0x0082
	.zero		2


//--------------------- .nv.info                  --------------------------
	.section	.nv.info,"",@"SHT_CUDA_INFO"
	.align	4


	//----- nvinfo : EIATTR_REGCOUNT
	.align		4
        /*0000*/ 	.byte	0x04, 0x2f
        /*0002*/ 	.short	(.L_1 - .L_0)
	.align		4
.L_0:
        /*0004*/ 	.word	index@(rmsnorm_f32_kernel)
        /*0008*/ 	.word	0x00000012


	//----- nvinfo : EIATTR_FRAME_SIZE
	.align		4
.L_1:
        /*000c*/ 	.byte	0x04, 0x11
        /*000e*/ 	.short	(.L_3 - .L_2)
	.align		4
.L_2:
        /*0010*/ 	.word	index@($__internal_1_$__cuda_sm3x_div_rn_noftz_f32_slowpath)
        /*0014*/ 	.word	0x00000000


	//----- nvinfo : EIATTR_FRAME_SIZE
	.align		4
.L_3:
        /*0018*/ 	.byte	0x04, 0x11
        /*001a*/ 	.short	(.L_5 - .L_4)
	.align		4
.L_4:
        /*001c*/ 	.word	index@(rmsnorm_f32_kernel)
        /*0020*/ 	.word	0x00000000


	//----- nvinfo : EIATTR_REGCOUNT
	.align		4
.L_5:
        /*0024*/ 	.byte	0x04, 0x2f
        /*0026*/ 	.short	(.L_7 - .L_6)
	.align		4
.L_6:
        /*0028*/ 	.word	index@(rmsnorm_batched_f32_kernel)
        /*002c*/ 	.word	0x00000012


	//----- nvinfo : EIATTR_FRAME_SIZE
	.align		4
.L_7:
        /*0030*/ 	.byte	0x04, 0x11
        /*0032*/ 	.short	(.L_9 - .L_8)
	.align		4
.L_8:
        /*0034*/ 	.word	index@($__internal_0_$__cuda_sm3x_div_rn_noftz_f32_slowpath)
        /*0038*/ 	.word	0x00000000


	//----- nvinfo : EIATTR_FRAME_SIZE
	.align		4
.L_9:
        /*003c*/ 	.byte	0x04, 0x11
        /*003e*/ 	.short	(.L_11 - .L_10)
	.align		4
.L_10:
        /*0040*/ 	.word	index@(rmsnorm_batched_f32_kernel)
        /*0044*/ 	.word	0x00000000


	//----- nvinfo : EIATTR_MIN_STACK_SIZE
	.align		4
.L_11:
        /*0048*/ 	.byte	0x04, 0x12
        /*004a*/ 	.short	(.L_13 - .L_12)
	.align		4
.L_12:
        /*004c*/ 	.word	index@(rmsnorm_batched_f32_kernel)
        /*0050*/ 	.word	0x00000000


	//----- nvinfo : EIATTR_MIN_STACK_SIZE
	.align		4
.L_13:
        /*0054*/ 	.byte	0x04, 0x12
        /*0056*/ 	.short	(.L_15 - .L_14)
	.align		4
.L_14:
        /*0058*/ 	.word	index@(rmsnorm_f32_kernel)
        /*005c*/ 	.word	0x00000000
.L_15:


//--------------------- .nv.compat                --------------------------
	.section	.nv.compat,"",@"SHT_CUDA_COMPAT_INFO"
	.align	4
        /*0000*/ 	.byte	0x02, 0x09, 0x00, 0x00, 0x02, 0x02, 0x01, 0x00, 0x02, 0x05, 0x05, 0x00, 0x03, 0x07, 0x01, 0x01
        /*0010*/ 	.byte	0x02, 0x03, 0x00, 0x00, 0x02, 0x06, 0x01, 0x00, 0x04, 0x0b, 0x08, 0x00, 0x01, 0x00, 0x00, 0x00
        /*0020*/ 	.byte	0x00, 0x00, 0x00, 0x00


//--------------------- .nv.info.rmsnorm_batched_f32_kernel --------------------------
	.section	.nv.info.rmsnorm_batched_f32_kernel,"",@"SHT_CUDA_INFO"
	.sectionflags	@""
	.align	4


	//----- nvinfo : EIATTR_CUDA_API_VERSION
	.align		4
        /*0000*/ 	.byte	0x04, 0x37
        /*0002*/ 	.short	(.L_17 - .L_16)
.L_16:
        /*0004*/ 	.word	0x00000082


	//----- nvinfo : EIATTR_KPARAM_INFO
	.align		4
.L_17:
        /*0008*/ 	.byte	0x04, 0x17
        /*000a*/ 	.short	(.L_19 - .L_18)
.L_18:
        /*000c*/ 	.word	0x00000000
        /*0010*/ 	.short	0x0005
        /*0012*/ 	.short	0x0020
        /*0014*/ 	.byte	0x00, 0xf0, 0x11, 0x00


	//----- nvinfo : EIATTR_KPARAM_INFO
	.align		4
.L_19:
        /*0018*/ 	.byte	0x04, 0x17
        /*001a*/ 	.short	(.L_21 - .L_20)
.L_20:
        /*001c*/ 	.word	0x00000000
        /*0020*/ 	.short	0x0004
        /*0022*/ 	.short	0x001c
        /*0024*/ 	.byte	0x00, 0xf0, 0x11, 0x00


	//----- nvinfo : EIATTR_KPARAM_INFO
	.align		4
.L_21:
        /*0028*/ 	.byte	0x04, 0x17
        /*002a*/ 	.short	(.L_23 - .L_22)
.L_22:
        /*002c*/ 	.word	0x00000000
        /*0030*/ 	.short	0x0003
        /*0032*/ 	.short	0x0018
        /*0034*/ 	.byte	0x00, 0xf0, 0x11, 0x00


	//----- nvinfo : EIATTR_KPARAM_INFO
	.align		4
.L_23:
        /*0038*/ 	.byte	0x04, 0x17
        /*003a*/ 	.short	(.L_25 - .L_24)
.L_24:
        /*003c*/ 	.word	0x00000000
        /*0040*/ 	.short	0x0002
        /*0042*/ 	.short	0x0010
        /*0044*/ 	.byte	0x00, 0xf5, 0x21, 0x00


	//----- nvinfo : EIATTR_KPARAM_INFO
	.align		4
.L_25:
        /*0048*/ 	.byte	0x04, 0x17
        /*004a*/ 	.short	(.L_27 - .L_26)
.L_26:
        /*004c*/ 	.word	0x00000000
        /*0050*/ 	.short	0x0001
        /*0052*/ 	.short	0x0008
        /*0054*/ 	.byte	0x00, 0xf5, 0x21, 0x00


	//----- nvinfo : EIATTR_KPARAM_INFO
	.align		4
.L_27:
        /*0058*/ 	.byte	0x04, 0x17
        /*005a*/ 	.short	(.L_29 - .L_28)
.L_28:
        /*005c*/ 	.word	0x00000000
        /*0060*/ 	.short	0x0000
        /*0062*/ 	.short	0x0000
        /*0064*/ 	.byte	0x00, 0xf5, 0x21, 0x00


	//----- nvinfo : EIATTR_SPARSE_MMA_MASK
	.align		4
.L_29:
        /*0068*/ 	.byte	0x03, 0x50
        /*006a*/ 	.short	0x0000


	//----- nvinfo : EIATTR_MAXREG_COUNT
	.align		4
        /*006c*/ 	.byte	0x03, 0x1b
        /*006e*/ 	.short	0x00ff


	//----- nvinfo : EIATTR_NUM_BARRIERS
	.align		4
        /*0070*/ 	.byte	0x02, 0x4c
        /*0072*/ 	.byte	0x01
	.zero		1


	//----- nvinfo : EIATTR_MERCURY_ISA_VERSION
	.align		4
        /*0074*/ 	.byte	0x03, 0x5f
        /*0076*/ 	.short	0x0101


	//----- nvinfo : EIATTR_VRC_CTA_INIT_COUNT
	.align		4
        /*0078*/ 	.byte	0x02, 0x4a
	.zero		1
	.zero		1


	//----- nvinfo : EIATTR_EXIT_INSTR_OFFSETS
	.align		4
        /*007c*/ 	.byte	0x04, 0x1c
        /*007e*/ 	.short	(.L_31 - .L_30)


	//   ....[0]....
.L_30:
        /*0080*/ 	.word	0x00000040


	//   ....[1]....
        /*0084*/ 	.word	0x00000500


	//   ....[2]....
        /*0088*/ 	.word	0x00000660


	//----- nvinfo : EIATTR_CRS_STACK_SIZE
	.align		4
.L_31:
        /*008c*/ 	.byte	0x04, 0x1e
        /*008e*/ 	.short	(.L_33 - .L_32)
.L_32:
        /*0090*/ 	.word	0x00000000


	//----- nvinfo : EIATTR_CBANK_PARAM_SIZE
	.align		4
.L_33:
        /*0094*/ 	.byte	0x03, 0x19
        /*0096*/ 	.short	0x0024


	//----- nvinfo : EIATTR_PARAM_CBANK
	.align		4
        /*0098*/ 	.byte	0x04, 0x0a
        /*009a*/ 	.short	(.L_35 - .L_34)
	.align		4
.L_34:
        /*009c*/ 	.word	index@(.nv.constant0.rmsnorm_batched_f32_kernel)
        /*00a0*/ 	.short	0x0380
        /*00a2*/ 	.short	0x0024


	//----- nvinfo : EIATTR_SW_WAR
	.align		4
.L_35:
        /*00a4*/ 	.byte	0x04, 0x36
        /*00a6*/ 	.short	(.L_37 - .L_36)
.L_36:
        /*00a8*/ 	.word	0x00000008
.L_37:


//--------------------- .nv.info.rmsnorm_f32_kernel --------------------------
	.section	.nv.info.rmsnorm_f32_kernel,"",@"SHT_CUDA_INFO"
	.sectionflags	@""
	.align	4


	//----- nvinfo : EIATTR_CUDA_API_VERSION
	.align		4
        /*0000*/ 	.byte	0x04, 0x37
        /*0002*/ 	.short	(.L_39 - .L_38)
.L_38:
        /*0004*/ 	.word	0x00000082


	//----- nvinfo : EIATTR_KPARAM_INFO
	.align		4
.L_39:
        /*0008*/ 	.byte	0x04, 0x17
        /*000a*/ 	.short	(.L_41 - .L_40)
.L_40:
        /*000c*/ 	.word	0x00000000
        /*0010*/ 	.short	0x0004
        /*0012*/ 	.short	0x001c
        /*0014*/ 	.byte	0x00, 0xf0, 0x11, 0x00


	//----- nvinfo : EIATTR_KPARAM_INFO
	.align		4
.L_41:
        /*0018*/ 	.byte	0x04, 0x17
        /*001a*/ 	.short	(.L_43 - .L_42)
.L_42:
        /*001c*/ 	.word	0x00000000
        /*0020*/ 	.short	0x0003
        /*0022*/ 	.short	0x0018
        /*0024*/ 	.byte	0x00, 0xf0, 0x11, 0x00


	//----- nvinfo : EIATTR_KPARAM_INFO
	.align		4
.L_43:
        /*0028*/ 	.byte	0x04, 0x17
        /*002a*/ 	.short	(.L_45 - .L_44)
.L_44:
        /*002c*/ 	.word	0x00000000
        /*0030*/ 	.short	0x0002
        /*0032*/ 	.short	0x0010
        /*0034*/ 	.byte	0x00, 0xf5, 0x21, 0x00


	//----- nvinfo : EIATTR_KPARAM_INFO
	.align		4
.L_45:
        /*0038*/ 	.byte	0x04, 0x17
        /*003a*/ 	.short	(.L_47 - .L_46)
.L_46:
        /*003c*/ 	.word	0x00000000
        /*0040*/ 	.short	0x0001
        /*0042*/ 	.short	0x0008
        /*0044*/ 	.byte	0x00, 0xf5, 0x21, 0x00


	//----- nvinfo : EIATTR_KPARAM_INFO
	.align		4
.L_47:
        /*0048*/ 	.byte	0x04, 0x17
        /*004a*/ 	.short	(.L_49 - .L_48)
.L_48:
        /*004c*/ 	.word	0x00000000
        /*0050*/ 	.short	0x0000
        /*0052*/ 	.short	0x0000
        /*0054*/ 	.byte	0x00, 0xf5, 0x21, 0x00


	//----- nvinfo : EIATTR_SPARSE_MMA_MASK
	.align		4
.L_49:
        /*0058*/ 	.byte	0x03, 0x50
        /*005a*/ 	.short	0x0000


	//----- nvinfo : EIATTR_MAXREG_COUNT
	.align		4
        /*005c*/ 	.byte	0x03, 0x1b
        /*005e*/ 	.short	0x00ff


	//----- nvinfo : EIATTR_NUM_BARRIERS
	.align		4
        /*0060*/ 	.byte	0x02, 0x4c
        /*0062*/ 	.byte	0x01
	.zero		1


	//----- nvinfo : EIATTR_MERCURY_ISA_VERSION
	.align		4
        /*0064*/ 	.byte	0x03, 0x5f
        /*0066*/ 	.short	0x0101


	//----- nvinfo : EIATTR_VRC_CTA_INIT_COUNT
	.align		4
        /*0068*/ 	.byte	0x02, 0x4a
	.zero		1
	.zero		1


	//----- nvinfo : EIATTR_EXIT_INSTR_OFFSETS
	.align		4
        /*006c*/ 	.byte	0x04, 0x1c
        /*006e*/ 	.short	(.L_51 - .L_50)


	//   ....[0]....
.L_50:
        /*0070*/ 	.word	0x000004a0


	//   ....[1]....
        /*0074*/ 	.word	0x000005d0


	//----- nvinfo : EIATTR_CRS_STACK_SIZE
	.align		4
.L_51:
        /*0078*/ 	.byte	0x04, 0x1e
        /*007a*/ 	.short	(.L_53 - .L_52)
.L_52:
        /*007c*/ 	.word	0x00000000


	//----- nvinfo : EIATTR_CBANK_PARAM_SIZE
	.align		4
.L_53:
        /*0080*/ 	.byte	0x03, 0x19
        /*0082*/ 	.short	0x0020


	//----- nvinfo : EIATTR_PARAM_CBANK
	.align		4
        /*0084*/ 	.byte	0x04, 0x0a
        /*0086*/ 	.short	(.L_55 - .L_54)
	.align		4
.L_54:
        /*0088*/ 	.word	index@(.nv.constant0.rmsnorm_f32_kernel)
        /*008c*/ 	.short	0x0380
        /*008e*/ 	.short	0x0020


	//----- nvinfo : EIATTR_SW_WAR
	.align		4
.L_55:
        /*0090*/ 	.byte	0x04, 0x36
        /*0092*/ 	.short	(.L_57 - .L_56)
.L_56:
        /*0094*/ 	.word	0x00000008
.L_57:


//--------------------- .nv.callgraph             --------------------------
	.section	.nv.callgraph,"",@"SHT_CUDA_CALLGRAPH"
	.align	4
	.sectionentsize	8
	.align		4
        /*0000*/ 	.word	0x00000000
	.align		4
        /*0004*/ 	.word	0xffffffff
	.align		4
        /*0008*/ 	.word	0x00000000
	.align		4
        /*000c*/ 	.word	0xfffffffe
	.align		4
        /*0010*/ 	.word	0x00000000
	.align		4
        /*0014*/ 	.word	0xfffffffd
	.align		4
        /*0018*/ 	.word	0x00000000
	.align		4
        /*001c*/ 	.word	0xfffffffc


//--------------------- .text.rmsnorm_batched_f32_kernel --------------------------
	.section	.text.rmsnorm_batched_f32_kernel,"ax",@progbits
	.align	128
        .global         rmsnorm_batched_f32_kernel
        .type           rmsnorm_batched_f32_kernel,@function
        .size           rmsnorm_batched_f32_kernel,(.L_x_36 - rmsnorm_batched_f32_kernel)
        .other          rmsnorm_batched_f32_kernel,@"STO_CUDA_ENTRY STV_DEFAULT"
rmsnorm_batched_f32_kernel:
.text.rmsnorm_batched_f32_kernel:
[----:B------:R-:W-:Y:S08]  /*0000*/  LDC R1, c[0x0][0x37c] ;  /* 0x0000df00ff017b82 */ /* 0x000ff00000000800 */
[----:B------:R-:W0:Y:S08]  /*0010*/  S2UR UR4, SR_CTAID.X ;  /* 0x00000000000479c3 */ /* 0x000e300000002500 */
[----:B------:R-:W0:Y:S02]  /*0020*/  LDC R0, c[0x0][0x3a0] ;  /* 0x0000e800ff007b82 */ /* 0x000e240000000800 */
[----:B0-----:R-:W-:-:S13]  /*0030*/  ISETP.LE.AND P0, PT, R0, UR4, PT ;  /* 0x0000000400007c0c */ /* 0x001fda000bf03270 */
[----:B------:R-:W-:Y:S05]  /*0040*/  @P0 EXIT ;  /* 0x000000000000094d */ /* 0x000fea0003800000 */
[----:B------:R-:W0:Y:S01]  /*0050*/  S2R R7, SR_TID.X ;  /* 0x0000000000077919 */ /* 0x000e220000002100 */
[----:B------:R-:W1:Y:S01]  /*0060*/  LDC R10, c[0x0][0x39c] ;  /* 0x0000e700ff0a7b82 */ /* 0x000e620000000800 */
[----:B------:R-:W2:Y:S01]  /*0070*/  LDCU.64 UR8, c[0x0][0x358] ;  /* 0x00006b00ff0877ac */ /* 0x000ea20008000a00 */
[----:B------:R-:W-:Y:S01]  /*0080*/  BSSY.RECONVERGENT B0, `(.L_x_0) ;  /* 0x0000010000007945 */ /* 0x000fe20003800200 */
[----:B------:R-:W-:-:S05]  /*0090*/  IMAD.MOV.U32 R0, RZ, RZ, RZ ;  /* 0x000000ffff007224 */ /* 0x000fca00078e00ff */
[----:B------:R-:W3:Y:S01]  /*00a0*/  LDC.64 R4, c[0x0][0x388] ;  /* 0x0000e200ff047b82 */ /* 0x000ee20000000a00 */
[----:B-1----:R-:W-:Y:S01]  /*00b0*/  IMAD R2, R10, UR4, RZ ;  /* 0x000000040a027c24 */ /* 0x002fe2000f8e02ff */
[----:B0-----:R-:W-:-:S03]  /*00c0*/  ISETP.GE.AND P0, PT, R7, R10, PT ;  /* 0x0000000a0700720c */ /* 0x001fc60003f06270 */
[----:B---3--:R-:W-:-:S10]  /*00d0*/  IMAD.WIDE R4, R2, 0x4, R4 ;  /* 0x0000000402047825 */ /* 0x008fd400078e0204 */
[----:B--2---:R-:W-:Y:S05]  /*00e0*/  @P0 BRA `(.L_x_1) ;  /* 0x0000000000240947 */ /* 0x004fea0003800000 */
[----:B------:R-:W0:Y:S01]  /*00f0*/  LDC R6, c[0x0][0x360] ;  /* 0x0000d800ff067b82 */ /* 0x000e220000000800 */
[----:B------:R-:W-:Y:S02]  /*0100*/  IMAD.MOV.U32 R0, RZ, RZ, RZ ;  /* 0x000000ffff007224 */ /* 0x000fe400078e00ff */
[----:B------:R-:W-:-:S07]  /*0110*/  IMAD.MOV.U32 R3, RZ, RZ, R7 ;  /* 0x000000ffff037224 */ /* 0x000fce00078e0007 */
.L_x_2:
[----:B------:R-:W-:-:S06]  /*0120*/  IMAD.WIDE R8, R3, 0x4, R4 ;  /* 0x0000000403087825 */ /* 0x000fcc00078e0204 */
[----:B------:R-:W2:Y:S01]  /*0130*/  LDG.E.CONSTANT R9, desc[UR8][R8.64] ;  /* 0x0000000808097981 */ /* 0x000ea2000c1e9900 */
[----:B0-----:R-:W-:-:S05]  /*0140*/  IMAD.IADD R3, R6, 0x1, R3 ;  /* 0x0000000106037824 */ /* 0x001fca00078e0203 */
[----:B------:R-:W-:Y:S01]  /*0150*/  ISETP.GE.AND P0, PT, R3, R10, PT ;  /* 0x0000000a0300720c */ /* 0x000fe20003f06270 */
[----:B--2---:R-:W-:-:S12]  /*0160*/  FFMA R0, R9, R9, R0 ;  /* 0x0000000909007223 */ /* 0x004fd80000000000 */
[----:B------:R-:W-:Y:S05]  /*0170*/  @!P0 BRA `(.L_x_2) ;  /* 0xfffffffc00e88947 */ /* 0x000fea000383ffff */
.L_x_1:
[----:B------:R-:W-:Y:S05]  /*0180*/  BSYNC.RECONVERGENT B0 ;  /* 0x0000000000007941 */ /* 0x000fea0003800200 */
.L_x_0:
[----:B------:R-:W0:Y:S01]  /*0190*/  S2UR UR5, SR_CgaCtaId ;  /* 0x00000000000579c3 */ /* 0x000e220000008800 */
[----:B------:R-:W-:Y:S01]  /*01a0*/  UMOV UR4, 0x400 ;  /* 0x0000040000047882 */ /* 0x000fe20000000000 */
[----:B------:R-:W1:Y:S01]  /*01b0*/  LDCU UR6, c[0x0][0x360] ;  /* 0x00006c00ff0677ac */ /* 0x000e620008000800 */
[----:B------:R-:W-:Y:S01]  /*01c0*/  ISETP.NE.AND P1, PT, R7, RZ, PT ;  /* 0x000000ff0700720c */ /* 0x000fe20003f25270 */
[----:B-1----:R-:W-:Y:S02]  /*01d0*/  UISETP.GE.U32.AND UP0, UPT, UR6, 0x2, UPT ;  /* 0x000000020600788c */ /* 0x002fe4000bf06070 */
[----:B0-----:R-:W-:-:S06]  /*01e0*/  ULEA UR4, UR5, UR4, 0x18 ;  /* 0x0000000405047291 */ /* 0x001fcc000f8ec0ff */
[----:B------:R-:W-:-:S05]  /*01f0*/  LEA R9, R7, UR4, 0x2 ;  /* 0x0000000407097c11 */ /* 0x000fca000f8e10ff */
[----:B------:R0:W-:Y:S01]  /*0200*/  STS [R9], R0 ;  /* 0x0000000009007388 */ /* 0x0001e20000000800 */
[----:B------:R-:W-:Y:S06]  /*0210*/  BAR.SYNC.DEFER_BLOCKING 0x0 ;  /* 0x0000000000007b1d */ /* 0x000fec0000010000 */
[----:B------:R-:W-:Y:S05]  /*0220*/  BRA.U !UP0, `(.L_x_3) ;  /* 0x0000000108307547 */ /* 0x000fea000b800000 */
[----:B0-----:R-:W-:-:S07]  /*0230*/  IMAD.U32 R0, RZ, RZ, UR6 ;  /* 0x00000006ff007e24 */ /* 0x001fce000f8e00ff */
.L_x_4:
[----:B------:R-:W-:-:S04]  /*0240*/  SHF.R.U32.HI R8, RZ, 0x1, R0 ;  /* 0x00000001ff087819 */ /* 0x000fc80000011600 */
[----:B------:R-:W-:-:S13]  /*0250*/  ISETP.GE.U32.AND P0, PT, R7, R8, PT ;  /* 0x000000080700720c */ /* 0x000fda0003f06070 */
[----:B------:R-:W-:Y:S01]  /*0260*/  @!P0 IMAD R3, R8, 0x4, R9 ;  /* 0x0000000408038824 */ /* 0x000fe200078e0209 */
[----:B------:R-:W-:Y:S05]  /*0270*/  @!P0 LDS R6, [R9] ;  /* 0x0000000009068984 */ /* 0x000fea0000000800 */
[----:B------:R-:W0:Y:S02]  /*0280*/  @!P0 LDS R3, [R3] ;  /* 0x0000000003038984 */ /* 0x000e240000000800 */
[----:B0-----:R-:W-:-:S05]  /*0290*/  @!P0 FADD R6, R3, R6 ;  /* 0x0000000603068221 */ /* 0x001fca0000000000 */
[----:B------:R1:W-:Y:S01]  /*02a0*/  @!P0 STS [R9], R6 ;  /* 0x0000000609008388 */ /* 0x0003e20000000800 */
[----:B------:R-:W-:Y:S01]  /*02b0*/  BAR.SYNC.DEFER_BLOCKING 0x0 ;  /* 0x0000000000007b1d */ /* 0x000fe20000010000 */
[----:B------:R-:W-:Y:S01]  /*02c0*/  ISETP.GT.U32.AND P0, PT, R0, 0x3, PT ;  /* 0x000000030000780c */ /* 0x000fe20003f04070 */
[----:B------:R-:W-:-:S12]  /*02d0*/  IMAD.MOV.U32 R0, RZ, RZ, R8 ;  /* 0x000000ffff007224 */ /* 0x000fd800078e0008 */
[----:B-1----:R-:W-:Y:S05]  /*02e0*/  @P0 BRA `(.L_x_4) ;  /* 0xfffffffc00d40947 */ /* 0x002fea000383ffff */
.L_x_3:
[----:B------:R-:W-:Y:S04]  /*02f0*/  BSSY.RECONVERGENT B0, `(.L_x_5) ;  /* 0x000001d000007945 */ /* 0x000fe80003800200 */
[----:B------:R-:W-:Y:S05]  /*0300*/  @P1 BRA `(.L_x_6) ;  /* 0x00000000006c1947 */ /* 0x000fea0003800000 */
[----:B------:R-:W1:Y:S01]  /*0310*/  S2UR UR5, SR_CgaCtaId ;  /* 0x00000000000579c3 */ /* 0x000e620000008800 */
[----:B------:R-:W-:Y:S02]  /*0320*/  UMOV UR4, 0x400 ;  /* 0x0000040000047882 */ /* 0x000fe40000000000 */
[----:B-1----:R-:W-:Y:S01]  /*0330*/  ULEA UR4, UR5, UR4, 0x18 ;  /* 0x0000000405047291 */ /* 0x002fe2000f8ec0ff */
[----:B------:R-:W1:Y:S08]  /*0340*/  LDCU UR5, c[0x0][0x39c] ;  /* 0x00007380ff0577ac */ /* 0x000e700008000800 */
[----:B0-----:R-:W0:Y:S01]  /*0350*/  LDS R0, [UR4] ;  /* 0x00000004ff007984 */ /* 0x001e220008000800 */
[----:B-1----:R-:W-:-:S04]  /*0360*/  I2FP.F32.S32 R3, UR5 ;  /* 0x0000000500037c45 */ /* 0x002fc80008201400 */
[----:B------:R-:W1:Y:S02]  /*0370*/  MUFU.RCP R6, R3 ;  /* 0x0000000300067308 */ /* 0x000e640000001000 */
[----:B-1----:R-:W-:-:S04]  /*0380*/  FFMA R9, -R3, R6, 1 ;  /* 0x3f80000003097423 */ /* 0x002fc80000000106 */
[----:B------:R-:W-:Y:S02]  /*0390*/  FFMA R9, R6, R9, R6 ;  /* 0x0000000906097223 */ /* 0x000fe40000000006 */
[----:B0-----:R-:W0:Y:S02]  /*03a0*/  FCHK P0, R0, R3 ;  /* 0x0000000300007302 */ /* 0x001e240000000000 */
[----:B------:R-:W-:-:S04]  /*03b0*/  FFMA R6, R0, R9, RZ ;  /* 0x0000000900067223 */ /* 0x000fc800000000ff */
[----:B------:R-:W-:-:S04]  /*03c0*/  FFMA R8, -R3, R6, R0 ;  /* 0x0000000603087223 */ /* 0x000fc80000000100 */
[----:B------:R-:W-:Y:S01]  /*03d0*/  FFMA R6, R9, R8, R6 ;  /* 0x0000000809067223 */ /* 0x000fe20000000006 */
[----:B0-----:R-:W-:Y:S06]  /*03e0*/  @!P0 BRA `(.L_x_7) ;  /* 0x00000000000c8947 */ /* 0x001fec0003800000 */
[----:B------:R-:W-:-:S07]  /*03f0*/  MOV R6, 0x410 ;  /* 0x0000041000067802 */ /* 0x000fce0000000f00 */
[----:B------:R-:W-:Y:S05]  /*0400*/  CALL.REL.NOINC `($__internal_0_$__cuda_sm3x_div_rn_noftz_f32_slowpath) ;  /* 0x0000000000987944 */ /* 0x000fea0003c00000 */
[----:B------:R-:W-:-:S07]  /*0410*/  IMAD.MOV.U32 R6, RZ, RZ, R0 ;  /* 0x000000ffff067224 */ /* 0x000fce00078e0000 */
.L_x_7:
[----:B------:R-:W0:Y:S01]  /*0420*/  LDCU UR4, c[0x0][0x398] ;  /* 0x00007300ff0477ac */ /* 0x000e220008000800 */
[----:B------:R-:W1:Y:S01]  /*0430*/  S2UR UR5, SR_CgaCtaId ;  /* 0x00000000000579c3 */ /* 0x000e620000008800 */
[----:B0-----:R-:W-:Y:S01]  /*0440*/  FADD R6, R6, UR4 ;  /* 0x0000000406067e21 */ /* 0x001fe20008000000 */
[----:B------:R-:W-:-:S04]  /*0450*/  UMOV UR4, 0x400 ;  /* 0x0000040000047882 */ /* 0x000fc80000000000 */
[----:B------:R-:W-:Y:S01]  /*0460*/  FSETP.GEU.AND P0, PT, |R6|, 1.175494350822287508e-38, PT ;  /* 0x008000000600780b */ /* 0x000fe20003f0e200 */
[----:B-1----:R-:W-:-:S12]  /*0470*/  ULEA UR4, UR5, UR4, 0x18 ;  /* 0x0000000405047291 */ /* 0x002fd8000f8ec0ff */
[----:B------:R-:W-:-:S04]  /*0480*/  @!P0 FMUL R6, R6, 16777216 ;  /* 0x4b80000006068820 */ /* 0x000fc80000400000 */
[----:B------:R-:W0:Y:S02]  /*0490*/  MUFU.RSQ R0, R6 ;  /* 0x0000000600007308 */ /* 0x000e240000001400 */
[----:B0-----:R-:W-:-:S05]  /*04a0*/  @!P0 FMUL R0, R0, 4096 ;  /* 0x4580000000008820 */ /* 0x001fca0000400000 */
[----:B------:R1:W-:Y:S02]  /*04b0*/  STS [UR4+0x400], R0 ;  /* 0x00040000ff007988 */ /* 0x0003e40008000804 */
.L_x_6:
[----:B------:R-:W-:Y:S05]  /*04c0*/  BSYNC.RECONVERGENT B0 ;  /* 0x0000000000007941 */ /* 0x000fea0003800200 */
.L_x_5:
[----:B------:R-:W2:Y:S01]  /*04d0*/  LDCU UR7, c[0x0][0x39c] ;  /* 0x00007380ff0777ac */ /* 0x000ea20008000800 */
[----:B------:R-:W-:Y:S01]  /*04e0*/  BAR.SYNC.DEFER_BLOCKING 0x0 ;  /* 0x0000000000007b1d */ /* 0x000fe20000010000 */
[----:B--2---:R-:W-:-:S13]  /*04f0*/  ISETP.GE.AND P0, PT, R7, UR7, PT ;  /* 0x0000000707007c0c */ /* 0x004fda000bf06270 */
[----:B------:R-:W-:Y:S05]  /*0500*/  @P0 EXIT ;  /* 0x000000000000094d */ /* 0x000fea0003800000 */
[----:B------:R-:W2:Y:S01]  /*0510*/  S2UR UR5, SR_CgaCtaId ;  /* 0x00000000000579c3 */ /* 0x000ea20000008800 */
[----:B------:R-:W-:-:S07]  /*0520*/  UMOV UR4, 0x400 ;  /* 0x0000040000047882 */ /* 0x000fce0000000000 */
[----:B0-----:R-:W0:Y:S01]  /*0530*/  LDC.64 R8, c[0x0][0x390] ;  /* 0x0000e400ff087b82 */ /* 0x001e220000000a00 */
[----:B--2---:R-:W-:-:S09]  /*0540*/  ULEA UR4, UR5, UR4, 0x18 ;  /* 0x0000000405047291 */ /* 0x004fd2000f8ec0ff */
[----:B-1----:R-:W1:Y:S02]  /*0550*/  LDS R0, [UR4+0x400] ;  /* 0x00040004ff007984 */ /* 0x002e640008000800 */
[----:B------:R-:W2:Y:S02]  /*0560*/  LDCU.64 UR4, c[0x0][0x380] ;  /* 0x00007000ff0477ac */ /* 0x000ea40008000a00 */
.L_x_8:
[----:B------:R-:W-:-:S04]  /*0570*/  IMAD.WIDE R10, R7, 0x4, R4 ;  /* 0x00000004070a7825 */ /* 0x000fc800078e0204 */
[C---:B0-----:R-:W-:Y:S02]  /*0580*/  IMAD.WIDE R12, R7.reuse, 0x4, R8 ;  /* 0x00000004070c7825 */ /* 0x041fe400078e0208 */
[----:B------:R-:W1:Y:S04]  /*0590*/  LDG.E.CONSTANT R11, desc[UR8][R10.64] ;  /* 0x000000080a0b7981 */ /* 0x000e68000c1e9900 */
[----:B---3--:R-:W3:Y:S01]  /*05a0*/  LDG.E.CONSTANT R12, desc[UR8][R12.64] ;  /* 0x000000080c0c7981 */ /* 0x008ee2000c1e9900 */
[----:B------:R-:W-:Y:S02]  /*05b0*/  SHF.R.S32.HI R3, RZ, 0x1f, R7 ;  /* 0x0000001fff037819 */ /* 0x000fe40000011407 */
[----:B------:R-:W-:Y:S01]  /*05c0*/  IADD3 R6, P0, PT, R2, R7, RZ ;  /* 0x0000000702067210 */ /* 0x000fe20007f1e0ff */
[----:B------:R-:W-:-:S03]  /*05d0*/  VIADD R7, R7, UR6 ;  /* 0x0000000607077c36 */ /* 0x000fc60008000000 */
[----:B------:R-:W-:Y:S02]  /*05e0*/  LEA.HI.X.SX32 R15, R2, R3, 0x1, P0 ;  /* 0x00000003020f7211 */ /* 0x000fe400000f0eff */
[----:B--2---:R-:W-:-:S04]  /*05f0*/  LEA R14, P0, R6, UR4, 0x2 ;  /* 0x00000004060e7c11 */ /* 0x004fc8000f8010ff */
[----:B------:R-:W-:Y:S02]  /*0600*/  LEA.HI.X R15, R6, UR5, R15, 0x2, P0 ;  /* 0x00000005060f7c11 */ /* 0x000fe400080f140f */
[----:B------:R-:W-:Y:S01]  /*0610*/  ISETP.GE.AND P0, PT, R7, UR7, PT ;  /* 0x0000000707007c0c */ /* 0x000fe2000bf06270 */
[----:B-1----:R-:W-:-:S04]  /*0620*/  FMUL R3, R0, R11 ;  /* 0x0000000b00037220 */ /* 0x002fc80000400000 */
[----:B---3--:R-:W-:-:S05]  /*0630*/  FMUL R3, R3, R12 ;  /* 0x0000000c03037220 */ /* 0x008fca0000400000 */
[----:B------:R3:W-:Y:S03]  /*0640*/  STG.E desc[UR8][R14.64], R3 ;  /* 0x000000030e007986 */ /* 0x0007e6000c101908 */
[----:B------:R-:W-:Y:S05]  /*0650*/  @!P0 BRA `(.L_x_8) ;  /* 0xfffffffc00c48947 */ /* 0x000fea000383ffff */
[----:B------:R-:W-:Y:S05]  /*0660*/  EXIT ;  /* 0x000000000000794d */ /* 0x000fea0003800000 */
        .weak           $__internal_0_$__cuda_sm3x_div_rn_noftz_f32_slowpath
        .type           $__internal_0_$__cuda_sm3x_div_rn_noftz_f32_slowpath,@function
        .size           $__internal_0_$__cuda_sm3x_div_rn_noftz_f32_slowpath,(.L_x_36 - $__internal_0_$__cuda_sm3x_div_rn_noftz_f32_slowpath)
$__internal_0_$__cuda_sm3x_div_rn_noftz_f32_slowpath:
[--C-:B------:R-:W-:Y:S01]  /*0670*/  SHF.R.U32.HI R9, RZ, 0x17, R3.reuse ;  /* 0x00000017ff097819 */ /* 0x100fe20000011603 */
[--C-:B------:R-:W-:Y:S01]  /*0680*/  IMAD.MOV.U32 R11, RZ, RZ, R0.reuse ;  /* 0x000000ffff0b7224 */ /* 0x100fe200078e0000 */
[----:B------:R-:W-:Y:S01]  /*0690*/  SHF.R.U32.HI R8, RZ, 0x17, R0 ;  /* 0x00000017ff087819 */ /* 0x000fe20000011600 */
[----:B------:R-:W-:Y:S01]  /*06a0*/  IMAD.MOV.U32 R12, RZ, RZ, R3 ;  /* 0x000000ffff0c7224 */ /* 0x000fe200078e0003 */
[----:B------:R-:W-:Y:S02]  /*06b0*/  LOP3.LUT R9, R9, 0xff, RZ, 0xc0, !PT ;  /* 0x000000ff09097812 */ /* 0x000fe400078ec0ff */
[----:B------:R-:W-:-:S03]  /*06c0*/  LOP3.LUT R10, R8, 0xff, RZ, 0xc0, !PT ;  /* 0x000000ff080a7812 */ /* 0x000fc600078ec0ff */
[----:B------:R-:W-:Y:S02]  /*06d0*/  VIADD R14, R9, 0xffffffff ;  /* 0xffffffff090e7836 */ /* 0x000fe40000000000 */
[----:B------:R-:W-:-:S03]  /*06e0*/  VIADD R13, R10, 0xffffffff ;  /* 0xffffffff0a0d7836 */ /* 0x000fc60000000000 */
[----:B------:R-:W-:-:S04]  /*06f0*/  ISETP.GT.U32.AND P0, PT, R14, 0xfd, PT ;  /* 0x000000fd0e00780c */ /* 0x000fc80003f04070 */
[----:B------:R-:W-:-:S13]  /*0700*/  ISETP.GT.U32.OR P0, PT, R13, 0xfd, P0 ;  /* 0x000000fd0d00780c */ /* 0x000fda0000704470 */
[----:B------:R-:W-:Y:S01]  /*0710*/  @!P0 IMAD.MOV.U32 R8, RZ, RZ, RZ ;  /* 0x000000ffff088224 */ /* 0x000fe200078e00ff */
[----:B------:R-:W-:Y:S06]  /*0720*/  @!P0 BRA `(.L_x_9) ;  /* 0x00000000005c8947 */ /* 0x000fec0003800000 */
[----:B------:R-:W-:Y:S02]  /*0730*/  FSETP.GTU.FTZ.AND P0, PT, |R0|, +INF , PT ;  /* 0x7f8000000000780b */ /* 0x000fe40003f1c200 */
[----:B------:R-:W-:-:S04]  /*0740*/  FSETP.GTU.FTZ.AND P1, PT, |R3|, +INF , PT ;  /* 0x7f8000000300780b */ /* 0x000fc80003f3c200 */
[----:B------:R-:W-:-:S13]  /*0750*/  PLOP3.LUT P0, PT, P0, P1, PT, 0xf8, 0x8f ;  /* 0x00000000008f781c */ /* 0x000fda0000703f70 */
[----:B------:R-:W-:Y:S05]  /*0760*/  @P0 BRA `(.L_x_10) ;  /* 0x0000000400440947 */ /* 0x000fea0003800000 */
[----:B------:R-:W-:-:S13]  /*0770*/  LOP3.LUT P0, RZ, R12, 0x7fffffff, R11, 0xc8, !PT ;  /* 0x7fffffff0cff7812 */ /* 0x000fda000780c80b */
[----:B------:R-:W-:Y:S05]  /*0780*/  @!P0 BRA `(.L_x_11) ;  /* 0x0000000400348947 */ /* 0x000fea0003800000 */
[C---:B------:R-:W-:Y:S02]  /*0790*/  FSETP.NEU.FTZ.AND P2, PT, |R0|.reuse, +INF , PT ;  /* 0x7f8000000000780b */ /* 0x040fe40003f5d200 */
[----:B------:R-:W-:Y:S02]  /*07a0*/  FSETP.NEU.FTZ.AND P1, PT, |R3|, +INF , PT ;  /* 0x7f8000000300780b */ /* 0x000fe40003f3d200 */
[----:B------:R-:W-:-:S11]  /*07b0*/  FSETP.NEU.FTZ.AND P0, PT, |R0|, +INF , PT ;  /* 0x7f8000000000780b */ /* 0x000fd60003f1d200 */
[----:B------:R-:W-:Y:S05]  /*07c0*/  @!P1 BRA !P2, `(.L_x_11) ;  /* 0x0000000400249947 */ /* 0x000fea0005000000 */
[----:B------:R-:W-:-:S04]  /*07d0*/  LOP3.LUT P2, RZ, R11, 0x7fffffff, RZ, 0xc0, !PT ;  /* 0x7fffffff0bff7812 */ /* 0x000fc8000784c0ff */
[----:B------:R-:W-:-:S13]  /*07e0*/  PLOP3.LUT P1, PT, P1, P2, PT, 0x2f, 0xf2 ;  /* 0x0000000000f2781c */ /* 0x000fda0000f24577 */
[----:B------:R-:W-:Y:S05]  /*07f0*/  @P1 BRA `(.L_x_12) ;  /* 0x0000000400101947 */ /* 0x000fea0003800000 */
[----:B------:R-:W-:-:S04]  /*0800*/  LOP3.LUT P1, RZ, R12, 0x7fffffff, RZ, 0xc0, !PT ;  /* 0x7fffffff0cff7812 */ /* 0x000fc8000782c0ff */
[----:B------:R-:W-:-:S13]  /*0810*/  PLOP3.LUT P0, PT, P0, P1, PT, 0x2f, 0xf2 ;  /* 0x0000000000f2781c */ /* 0x000fda0000702577 */
[----:B------:R-:W-:Y:S05]  /*0820*/  @P0 BRA `(.L_x_13) ;  /* 0x0000000000f80947 */ /* 0x000fea0003800000 */
[----:B------:R-:W-:Y:S02]  /*0830*/  ISETP.GE.AND P0, PT, R13, RZ, PT ;  /* 0x000000ff0d00720c */ /* 0x000fe40003f06270 */
[----:B------:R-:W-:-:S11]  /*0840*/  ISETP.GE.AND P1, PT, R14, RZ, PT ;  /* 0x000000ff0e00720c */ /* 0x000fd60003f26270 */
[----:B------:R-:W-:Y:S02]  /*0850*/  @P0 IMAD.MOV.U32 R8, RZ, RZ, RZ ;  /* 0x000000ffff080224 */ /* 0x000fe400078e00ff */
[----:B------:R-:W-:Y:S01]  /*0860*/  @!P0 FFMA R11, R0, 1.84467440737095516160e+19, RZ ;  /* 0x5f800000000b8823 */ /* 0x000fe200000000ff */
[----:B------:R-:W-:Y:S02]  /*0870*/  @!P0 IMAD.MOV.U32 R8, RZ, RZ, -0x40 ;  /* 0xffffffc0ff088424 */ /* 0x000fe400078e00ff */
[----:B------:R-:W-:Y:S02]  /*0880*/  @!P1 FFMA R12, R3, 1.84467440737095516160e+19, RZ ;  /* 0x5f800000030c9823 */ /* 0x000fe400000000ff */
[----:B------:R-:W-:-:S07]  /*0890*/  @!P1 VIADD R8, R8, 0x40 ;  /* 0x0000004008089836 */ /* 0x000fce0000000000 */
.L_x_9:
[----:B------:R-:W-:Y:S01]  /*08a0*/  LEA R3, R9, 0xc0800000, 0x17 ;  /* 0xc080000009037811 */ /* 0x000fe200078eb8ff */
[----:B------:R-:W-:-:S04]  /*08b0*/  VIADD R10, R10, 0xffffff81 ;  /* 0xffffff810a0a7836 */ /* 0x000fc80000000000 */
[----:B------:R-:W-:Y:S01]  /*08c0*/  IMAD.IADD R3, R12, 0x1, -R3 ;  /* 0x000000010c037824 */ /* 0x000fe200078e0a03 */
[C---:B------:R-:W-:Y:S01]  /*08d0*/  IADD3 R9, PT, PT, R10.reuse, 0x7f, -R9 ;  /* 0x0000007f0a097810 */ /* 0x040fe20007ffe809 */
[----:B------:R-:W-:Y:S02]  /*08e0*/  IMAD R0, R10, -0x800000, R11 ;  /* 0xff8000000a007824 */ /* 0x000fe400078e020b */
[----:B------:R-:W0:Y:S01]  /*08f0*/  MUFU.RCP R12, R3 ;  /* 0x00000003000c7308 */ /* 0x000e220000001000 */
[----:B------:R-:W-:Y:S01]  /*0900*/  FADD.FTZ R13, -R3, -RZ ;  /* 0x800000ff030d7221 */ /* 0x000fe20000010100 */
[----:B------:R-:W-:-:S03]  /*0910*/  IMAD.IADD R9, R9, 0x1, R8 ;  /* 0x0000000109097824 */ /* 0x000fc600078e0208 */
[----:B0-----:R-:W-:-:S04]  /*0920*/  FFMA R15, R12, R13, 1 ;  /* 0x3f8000000c0f7423 */ /* 0x001fc8000000000d */
[----:B------:R-:W-:-:S04]  /*0930*/  FFMA R14, R12, R15, R12 ;  /* 0x0000000f0c0e7223 */ /* 0x000fc8000000000c */
[----:B------:R-:W-:-:S04]  /*0940*/  FFMA R11, R0, R14, RZ ;  /* 0x0000000e000b7223 */ /* 0x000fc800000000ff */
[----:B------:R-:W-:-:S04]  /*0950*/  FFMA R12, R13, R11, R0 ;  /* 0x0000000b0d0c7223 */ /* 0x000fc80000000000 */
[----:B------:R-:W-:-:S04]  /*0960*/  FFMA R11, R14, R12, R11 ;  /* 0x0000000c0e0b7223 */ /* 0x000fc8000000000b */
[----:B------:R-:W-:-:S04]  /*0970*/  FFMA R12, R13, R11, R0 ;  /* 0x0000000b0d0c7223 */ /* 0x000fc80000000000 */
[----:B------:R-:W-:-:S05]  /*0980*/  FFMA R0, R14, R12, R11 ;  /* 0x0000000c0e007223 */ /* 0x000fca000000000b */
[----:B------:R-:W-:-:S04]  /*0990*/  SHF.R.U32.HI R3, RZ, 0x17, R0 ;  /* 0x00000017ff037819 */ /* 0x000fc80000011600 */
[----:B------:R-:W-:-:S05]  /*09a0*/  LOP3.LUT R3, R3, 0xff, RZ, 0xc0, !PT ;  /* 0x000000ff03037812 */ /* 0x000fca00078ec0ff */
[----:B------:R-:W-:-:S04]  /*09b0*/  IMAD.IADD R13, R3, 0x1, R9 ;  /* 0x00000001030d7824 */ /* 0x000fc800078e0209 */
[----:B------:R-:W-:-:S05]  /*09c0*/  VIADD R3, R13, 0xffffffff ;  /* 0xffffffff0d037836 */ /* 0x000fca0000000000 */
[----:B------:R-:W-:-:S13]  /*09d0*/  ISETP.GE.U32.AND P0, PT, R3, 0xfe, PT ;  /* 0x000000fe0300780c */ /* 0x000fda0003f06070 */
[----:B------:R-:W-:Y:S05]  /*09e0*/  @!P0 BRA `(.L_x_14) ;  /* 0x0000000000808947 */ /* 0x000fea0003800000 */
[----:B------:R-:W-:-:S13]  /*09f0*/  ISETP.GT.AND P0, PT, R13, 0xfe, PT ;  /* 0x000000fe0d00780c */ /* 0x000fda0003f04270 */
[----:B------:R-:W-:Y:S05]  /*0a00*/  @P0 BRA `(.L_x_15) ;  /* 0x00000000006c0947 */ /* 0x000fea0003800000 */
[----:B------:R-:W-:-:S13]  /*0a10*/  ISETP.GE.AND P0, PT, R13, 0x1, PT ;  /* 0x000000010d00780c */ /* 0x000fda0003f06270 */
[----:B------:R-:W-:Y:S05]  /*0a20*/  @P0 BRA `(.L_x_16) ;  /* 0x0000000000980947 */ /* 0x000fea0003800000 */
[----:B------:R-:W-:Y:S02]  /*0a30*/  ISETP.GE.AND P0, PT, R13, -0x18, PT ;  /* 0xffffffe80d00780c */ /* 0x000fe40003f06270 */
[----:B------:R-:W-:-:S11]  /*0a40*/  LOP3.LUT R0, R0, 0x80000000, RZ, 0xc0, !PT ;  /* 0x8000000000007812 */ /* 0x000fd600078ec0ff */
[----:B------:R-:W-:Y:S05]  /*0a50*/  @!P0 BRA `(.L_x_16) ;  /* 0x00000000008c8947 */ /* 0x000fea0003800000 */
[CCC-:B------:R-:W-:Y:S01]  /*0a60*/  FFMA.RZ R3, R14.reuse, R12.reuse, R11.reuse ;  /* 0x0000000c0e037223 */ /* 0x1c0fe2000000c00b */
[C---:B------:R-:W-:Y:S02]  /*0a70*/  VIADD R10, R13.reuse, 0x20 ;  /* 0x000000200d0a7836 */ /* 0x040fe40000000000 */
[CCC-:B------:R-:W-:Y:S01]  /*0a80*/  FFMA.RM R8, R14.reuse, R12.reuse, R11.reuse ;  /* 0x0000000c0e087223 */ /* 0x1c0fe2000000400b */
[----:B------:R-:W-:Y:S02]  /*0a90*/  ISETP.NE.AND P2, PT, R13, RZ, PT ;  /* 0x000000ff0d00720c */ /* 0x000fe40003f45270 */
[----:B------:R-:W-:Y:S01]  /*0aa0*/  LOP3.LUT R9, R3, 0x7fffff, RZ, 0xc0, !PT ;  /* 0x007fffff03097812 */ /* 0x000fe200078ec0ff */
[----:B------:R-:W-:Y:S01]  /*0ab0*/  FFMA.RP R3, R14, R12, R11 ;  /* 0x0000000c0e037223 */ /* 0x000fe2000000800b */
[----:B------:R-:W-:Y:S01]  /*0ac0*/  IMAD.MOV R11, RZ, RZ, -R13 ;  /* 0x000000ffff0b7224 */ /* 0x000fe200078e0a0d */
[----:B------:R-:W-:Y:S02]  /*0ad0*/  ISETP.NE.AND P1, PT, R13, RZ, PT ;  /* 0x000000ff0d00720c */ /* 0x000fe40003f25270 */
[----:B------:R-:W-:-:S02]  /*0ae0*/  LOP3.LUT R9, R9, 0x800000, RZ, 0xfc, !PT ;  /* 0x0080000009097812 */ /* 0x000fc400078efcff */
[----:B------:R-:W-:Y:S02]  /*0af0*/  FSETP.NEU.FTZ.AND P0, PT, R3, R8, PT ;  /* 0x000000080300720b */ /* 0x000fe40003f1d000 */
[----:B------:R-:W-:Y:S02]  /*0b00*/  SHF.L.U32 R10, R9, R10, RZ ;  /* 0x0000000a090a7219 */ /* 0x000fe400000006ff */
[----:B------:R-:W-:Y:S02]  /*0b10*/  SEL R8, R11, RZ, P2 ;  /* 0x000000ff0b087207 */ /* 0x000fe40001000000 */
[----:B------:R-:W-:Y:S02]  /*0b20*/  ISETP.NE.AND P1, PT, R10, RZ, P1 ;  /* 0x000000ff0a00720c */ /* 0x000fe40000f25270 */
[----:B------:R-:W-:Y:S02]  /*0b30*/  SHF.R.U32.HI R8, RZ, R8, R9 ;  /* 0x00000008ff087219 */ /* 0x000fe40000011609 */
[----:B------:R-:W-:-:S02]  /*0b40*/  PLOP3.LUT P0, PT, P0, P1, PT, 0xf8, 0x8f ;  /* 0x00000000008f781c */ /* 0x000fc40000703f70 */
[----:B------:R-:W-:Y:S02]  /*0b50*/  SHF.R.U32.HI R10, RZ, 0x1, R8 ;  /* 0x00000001ff0a7819 */ /* 0x000fe40000011608 */
[----:B------:R-:W-:-:S04]  /*0b60*/  SEL R3, RZ, 0x1, !P0 ;  /* 0x00000001ff037807 */ /* 0x000fc80004000000 */
[----:B------:R-:W-:-:S04]  /*0b70*/  LOP3.LUT R3, R3, 0x1, R10, 0xf8, !PT ;  /* 0x0000000103037812 */ /* 0x000fc800078ef80a */
[----:B------:R-:W-:-:S05]  /*0b80*/  LOP3.LUT R3, R3, R8, RZ, 0xc0, !PT ;  /* 0x0000000803037212 */ /* 0x000fca00078ec0ff */
[----:B------:R-:W-:-:S05]  /*0b90*/  IMAD.IADD R3, R10, 0x1, R3 ;  /* 0x000000010a037824 */ /* 0x000fca00078e0203 */
[----:B------:R-:W-:Y:S01]  /*0ba0*/  LOP3.LUT R0, R3, R0, RZ, 0xfc, !PT ;  /* 0x0000000003007212 */ /* 0x000fe200078efcff */
[----:B------:R-:W-:Y:S06]  /*0bb0*/  BRA `(.L_x_16) ;  /* 0x0000000000347947 */ /* 0x000fec0003800000 */
.L_x_15:
[----:B------:R-:W-:-:S04]  /*0bc0*/  LOP3.LUT R0, R0, 0x80000000, RZ, 0xc0, !PT ;  /* 0x8000000000007812 */ /* 0x000fc800078ec0ff */
[----:B------:R-:W-:Y:S01]  /*0bd0*/  LOP3.LUT R0, R0, 0x7f800000, RZ, 0xfc, !PT ;  /* 0x7f80000000007812 */ /* 0x000fe200078efcff */
[----:B------:R-:W-:Y:S06]  /*0be0*/  BRA `(.L_x_16) ;  /* 0x0000000000287947 */ /* 0x000fec0003800000 */
.L_x_14:
[----:B------:R-:W-:Y:S01]  /*0bf0*/  IMAD R0, R9, 0x800000, R0 ;  /* 0x0080000009007824 */ /* 0x000fe200078e0200 */
[----:B------:R-:W-:Y:S06]  /*0c00*/  BRA `(.L_x_16) ;  /* 0x0000000000207947 */ /* 0x000fec0003800000 */
.L_x_13:
[----:B------:R-:W-:-:S04]  /*0c10*/  LOP3.LUT R0, R12, 0x80000000, R11, 0x48, !PT ;  /* 0x800000000c007812 */ /* 0x000fc800078e480b */
[----:B------:R-:W-:Y:S01]  /*0c20*/  LOP3.LUT R0, R0, 0x7f800000, RZ, 0xfc, !PT ;  /* 0x7f80000000007812 */ /* 0x000fe200078efcff */
[----:B------:R-:W-:Y:S06]  /*0c30*/  BRA `(.L_x_16) ;  /* 0x0000000000147947 */ /* 0x000fec0003800000 */
.L_x_12:
[----:B------:R-:W-:Y:S01]  /*0c40*/  LOP3.LUT R0, R12, 0x80000000, R11, 0x48, !PT ;  /* 0x800000000c007812 */ /* 0x000fe200078e480b */
[----:B------:R-:W-:Y:S06]  /*0c50*/  BRA `(.L_x_16) ;  /* 0x00000000000c7947 */ /* 0x000fec0003800000 */
.L_x_11:
[----:B------:R-:W0:Y:S01]  /*0c60*/  MUFU.RSQ R0, -QNAN ;  /* 0xffc0000000007908 */ /* 0x000e220000001400 */
[----:B------:R-:W-:Y:S05]  /*0c70*/  BRA `(.L_x_16) ;  /* 0x0000000000047947 */ /* 0x000fea0003800000 */
.L_x_10:
[----:B------:R-:W-:-:S07]  /*0c80*/  FADD.FTZ R0, R0, R3 ;  /* 0x0000000300007221 */ /* 0x000fce0000010000 */
.L_x_16:
[----:B------:R-:W-:Y:S02]  /*0c90*/  IMAD.MOV.U32 R8, RZ, RZ, R6 ;  /* 0x000000ffff087224 */ /* 0x000fe400078e0006 */
[----:B------:R-:W-:-:S04]  /*0ca0*/  IMAD.MOV.U32 R9, RZ, RZ, 0x0 ;  /* 0x00000000ff097424 */ /* 0x000fc800078e00ff */
[----:B0-----:R-:W-:Y:S05]  /*0cb0*/  RET.REL.NODEC R8 `(rmsnorm_batched_f32_kernel) ;  /* 0xfffffff008d07950 */ /* 0x001fea0003c3ffff */
.L_x_17:
[----:B------:R-:W-:-:S00]  /*0cc0*/  BRA `(.L_x_17) ;  /* 0xfffffffc00fc7947 */ /* 0x000fc0000383ffff */
[----:B------:R-:W-:-:S00]  /*0cd0*/  NOP ;  /* 0x0000000000007918 */ /* 0x000fc00000000000 */
        /* <DEDUP_REMOVED lines=10> */
.L_x_36:


//--------------------- .text.rmsnorm_f32_kernel  --------------------------
	.section	.text.rmsnorm_f32_kernel,"ax",@progbits
	.align	128
        .global         rmsnorm_f32_kernel
        .type           rmsnorm_f32_kernel,@function
        .size           rmsnorm_f32_kernel,(.L_x_37 - rmsnorm_f32_kernel)
        .other          rmsnorm_f32_kernel,@"STO_CUDA_ENTRY STV_DEFAULT"
rmsnorm_f32_kernel:
.text.rmsnorm_f32_kernel:
[----:B------:R-:W-:Y:S01]  /*0000*/  LDC R1, c[0x0][0x37c] ;  /* 0x0000df00ff017b82 */ /* 0x000fe20000000800 */
[----:B------:R-:W0:Y:S01]  /*0010*/  S2R R2, SR_TID.X ;  /* 0x0000000000027919 */ /* 0x000e220000002100 */
[----:B------:R-:W0:Y:S01]  /*0020*/  LDCU UR4, c[0x0][0x39c] ;  /* 0x00007380ff0477ac */ /* 0x000e220008000800 */
[----:B------:R-:W-:Y:S01]  /*0030*/  BSSY.RECONVERGENT B0, `(.L_x_18) ;  /* 0x000000f000007945 */ /* 0x000fe20003800200 */
[----:B------:R-:W-:Y:S01]  /*0040*/  IMAD.MOV.U32 R0, RZ, RZ, RZ ;  /* 0x000000ffff007224 */ /* 0x000fe200078e00ff */
[----:B------:R-:W1:Y:S01]  /*0050*/  LDCU.64 UR6, c[0x0][0x358] ;  /* 0x00006b00ff0677ac */ /* 0x000e620008000a00 */
[----:B0-----:R-:W-:-:S13]  /*0060*/  ISETP.GE.AND P0, PT, R2, UR4, PT ;  /* 0x0000000402007c0c */ /* 0x001fda000bf06270 */
[----:B-1----:R-:W-:Y:S05]  /*0070*/  @P0 BRA `(.L_x_19) ;  /* 0x0000000000280947 */ /* 0x002fea0003800000 */
[----:B------:R-:W0:Y:S01]  /*0080*/  LDC R8, c[0x0][0x360] ;  /* 0x0000d800ff087b82 */ /* 0x000e220000000800 */
[----:B------:R-:W-:Y:S02]  /*0090*/  IMAD.MOV.U32 R0, RZ, RZ, RZ ;  /* 0x000000ffff007224 */ /* 0x000fe400078e00ff */
[----:B------:R-:W-:-:S05]  /*00a0*/  IMAD.MOV.U32 R3, RZ, RZ, R2 ;  /* 0x000000ffff037224 */ /* 0x000fca00078e0002 */
[----:B------:R-:W1:Y:S02]  /*00b0*/  LDC.64 R6, c[0x0][0x388] ;  /* 0x0000e200ff067b82 */ /* 0x000e640000000a00 */
.L_x_20:
[----:B-1----:R-:W-:-:S06]  /*00c0*/  IMAD.WIDE R4, R3, 0x4, R6 ;  /* 0x0000000403047825 */ /* 0x002fcc00078e0206 */
[----:B------:R-:W2:Y:S01]  /*00d0*/  LDG.E.CONSTANT R5, desc[UR6][R4.64] ;  /* 0x0000000604057981 */ /* 0x000ea2000c1e9900 */
[----:B0-----:R-:W-:-:S05]  /*00e0*/  IMAD.IADD R3, R8, 0x1, R3 ;  /* 0x0000000108037824 */ /* 0x001fca00078e0203 */
[----:B------:R-:W-:Y:S01]  /*00f0*/  ISETP.GE.AND P0, PT, R3, UR4, PT ;  /* 0x0000000403007c0c */ /* 0x000fe2000bf06270 */
[----:B--2---:R-:W-:-:S12]  /*0100*/  FFMA R0, R5, R5, R0 ;  /* 0x0000000505007223 */ /* 0x004fd80000000000 */
[----:B------:R-:W-:Y:S05]  /*0110*/  @!P0 BRA `(.L_x_20) ;  /* 0xfffffffc00e88947 */ /* 0x000fea000383ffff */
.L_x_19:
[----:B------:R-:W-:Y:S05]  /*0120*/  BSYNC.RECONVERGENT B0 ;  /* 0x0000000000007941 */ /* 0x000fea0003800200 */
.L_x_18:
        /* <DEDUP_REMOVED lines=11> */
.L_x_22:
        /* <DEDUP_REMOVED lines=11> */
.L_x_21:
        /* <DEDUP_REMOVED lines=17> */
[----:B------:R-:W-:Y:S05]  /*03a0*/  CALL.REL.NOINC `($__internal_1_$__cuda_sm3x_div_rn_noftz_f32_slowpath) ;  /* 0x00000000008c7944 */ /* 0x000fea0003c00000 */
[----:B------:R-:W-:-:S07]  /*03b0*/  IMAD.MOV.U32 R4, RZ, RZ, R0 ;  /* 0x000000ffff047224 */ /* 0x000fce00078e0000 */
.L_x_25:
        /* <DEDUP_REMOVED lines=10> */
.L_x_24:
[----:B------:R-:W-:Y:S05]  /*0460*/  BSYNC.RECONVERGENT B0 ;  /* 0x0000000000007941 */ /* 0x000fea0003800200 */
.L_x_23:
[----:B------:R-:W2:Y:S01]  /*0470*/  LDCU UR9, c[0x0][0x39c] ;  /* 0x00007380ff0977ac */ /* 0x000ea20008000800 */
[----:B------:R-:W-:Y:S01]  /*0480*/  BAR.SYNC.DEFER_BLOCKING 0x0 ;  /* 0x0000000000007b1d */ /* 0x000fe20000010000 */
[----:B--2---:R-:W-:-:S13]  /*0490*/  ISETP.GE.AND P0, PT, R2, UR9, PT ;  /* 0x0000000902007c0c */ /* 0x004fda000bf06270 */
[----:B------:R-:W-:Y:S05]  /*04a0*/  @P0 EXIT ;  /* 0x000000000000094d */ /* 0x000fea0003800000 */
[----:B------:R-:W2:Y:S01]  /*04b0*/  S2UR UR5, SR_CgaCtaId ;  /* 0x00000000000579c3 */ /* 0x000ea20000008800 */
[----:B------:R-:W-:-:S07]  /*04c0*/  UMOV UR4, 0x400 ;  /* 0x0000040000047882 */ /* 0x000fce0000000000 */
[----:B------:R-:W3:Y:S08]  /*04d0*/  LDC.64 R10, c[0x0][0x390] ;  /* 0x0000e400ff0a7b82 */ /* 0x000ef00000000a00 */
[----:B------:R-:W4:Y:S01]  /*04e0*/  LDC.64 R12, c[0x0][0x380] ;  /* 0x0000e000ff0c7b82 */ /* 0x000f220000000a00 */
[----:B--2---:R-:W-:-:S07]  /*04f0*/  ULEA UR4, UR5, UR4, 0x18 ;  /* 0x0000000405047291 */ /* 0x004fce000f8ec0ff */
[----:B------:R-:W2:Y:S02]  /*0500*/  LDC.64 R14, c[0x0][0x388] ;  /* 0x0000e200ff0e7b82 */ /* 0x000ea40000000a00 */
[----:B01----:R-:W0:Y:S03]  /*0510*/  LDS R0, [UR4+0x400] ;  /* 0x00040004ff007984 */ /* 0x003e260008000800 */
.L_x_26:
[----:B--2---:R-:W-:-:S04]  /*0520*/  IMAD.WIDE R4, R2, 0x4, R14 ;  /* 0x0000000402047825 */ /* 0x004fc800078e020e */
[C---:B---3--:R-:W-:Y:S02]  /*0530*/  IMAD.WIDE R6, R2.reuse, 0x4, R10 ;  /* 0x0000000402067825 */ /* 0x048fe400078e020a */
[----:B------:R-:W0:Y:S04]  /*0540*/  LDG.E.CONSTANT R5, desc[UR6][R4.64] ;  /* 0x0000000604057981 */ /* 0x000e28000c1e9900 */
[----:B------:R-:W2:Y:S01]  /*0550*/  LDG.E.CONSTANT R6, desc[UR6][R6.64] ;  /* 0x0000000606067981 */ /* 0x000ea2000c1e9900 */
[----:B-1--4-:R-:W-:-:S04]  /*0560*/  IMAD.WIDE R8, R2, 0x4, R12 ;  /* 0x0000000402087825 */ /* 0x012fc800078e020c */
[----:B------:R-:W-:-:S05]  /*0570*/  VIADD R2, R2, UR8 ;  /* 0x0000000802027c36 */ /* 0x000fca0008000000 */
[----:B------:R-:W-:Y:S01]  /*0580*/  ISETP.GE.AND P0, PT, R2, UR9, PT ;  /* 0x0000000902007c0c */ /* 0x000fe2000bf06270 */
[----:B0-----:R-:W-:-:S04]  /*0590*/  FMUL R3, R0, R5 ;  /* 0x0000000500037220 */ /* 0x001fc80000400000 */
[----:B--2---:R-:W-:-:S05]  /*05a0*/  FMUL R3, R3, R6 ;  /* 0x0000000603037220 */ /* 0x004fca0000400000 */
[----:B------:R1:W-:Y:S03]  /*05b0*/  STG.E desc[UR6][R8.64], R3 ;  /* 0x0000000308007986 */ /* 0x0003e6000c101906 */
[----:B------:R-:W-:Y:S05]  /*05c0*/  @!P0 BRA `(.L_x_26) ;  /* 0xfffffffc00d48947 */ /* 0x000fea000383ffff */
[----:B------:R-:W-:Y:S05]  /*05d0*/  EXIT ;  /* 0x000000000000794d */ /* 0x000fea0003800000 */
        .weak           $__internal_1_$__cuda_sm3x_div_rn_noftz_f32_slowpath
        .type           $__internal_1_$__cuda_sm3x_div_rn_noftz_f32_slowpath,@function
        .size           $__internal_1_$__cuda_sm3x_div_rn_noftz_f32_slowpath,(.L_x_37 - $__internal_1_$__cuda_sm3x_div_rn_noftz_f32_slowpath)
$__internal_1_$__cuda_sm3x_div_rn_noftz_f32_slowpath:
        /* <DEDUP_REMOVED lines=35> */
.L_x_27:
        /* <DEDUP_REMOVED lines=29> */
[CCC-:B------:R-:W-:Y:S01]  /*09e0*/  FFMA.RM R6, R10.reuse, R8.reuse, R7.reuse ;  /* 0x000000080a067223 */ /* 0x1c0fe20000004007 */
[C---:B------:R-:W-:Y:S02]  /*09f0*/  ISETP.NE.AND P2, PT, R9.reuse, RZ, PT ;  /* 0x000000ff0900720c */ /* 0x040fe40003f45270 */
[----:B------:R-:W-:Y:S02]  /*0a00*/  ISETP.NE.AND P1, PT, R9, RZ, PT ;  /* 0x000000ff0900720c */ /* 0x000fe40003f25270 */
[----:B------:R-:W-:Y:S01]  /*0a10*/  LOP3.LUT R5, R3, 0x7fffff, RZ, 0xc0, !PT ;  /* 0x007fffff03057812 */ /* 0x000fe200078ec0ff */
[----:B------:R-:W-:Y:S01]  /*0a20*/  FFMA.RP R3, R10, R8, R7 ;  /* 0x000000080a037223 */ /* 0x000fe20000008007 */
[----:B------:R-:W-:Y:S02]  /*0a30*/  VIADD R8, R9, 0x20 ;  /* 0x0000002009087836 */ /* 0x000fe40000000000 */
[----:B------:R-:W-:Y:S01]  /*0a40*/  LOP3.LUT R5, R5, 0x800000, RZ, 0xfc, !PT ;  /* 0x0080000005057812 */ /* 0x000fe200078efcff */
[----:B------:R-:W-:Y:S01]  /*0a50*/  IMAD.MOV R7, RZ, RZ, -R9 ;  /* 0x000000ffff077224 */ /* 0x000fe200078e0a09 */
[----:B------:R-:W-:-:S02]  /*0a60*/  FSETP.NEU.FTZ.AND P0, PT, R3, R6, PT ;  /* 0x000000060300720b */ /* 0x000fc40003f1d000 */
[----:B------:R-:W-:Y:S02]  /*0a70*/  SHF.L.U32 R8, R5, R8, RZ ;  /* 0x0000000805087219 */ /* 0x000fe400000006ff */
[----:B------:R-:W-:Y:S02]  /*0a80*/  SEL R6, R7, RZ, P2 ;  /* 0x000000ff07067207 */ /* 0x000fe40001000000 */
[----:B------:R-:W-:Y:S02]  /*0a90*/  ISETP.NE.AND P1, PT, R8, RZ, P1 ;  /* 0x000000ff0800720c */ /* 0x000fe40000f25270 */
[----:B------:R-:W-:Y:S02]  /*0aa0*/  SHF.R.U32.HI R6, RZ, R6, R5 ;  /* 0x00000006ff067219 */ /* 0x000fe40000011605 */
[----:B------:R-:W-:Y:S02]  /*0ab0*/  PLOP3.LUT P0, PT, P0, P1, PT, 0xf8, 0x8f ;  /* 0x00000000008f781c */ /* 0x000fe40000703f70 */
[----:B------:R-:W-:-:S02]  /*0ac0*/  SHF.R.U32.HI R8, RZ, 0x1, R6 ;  /* 0x00000001ff087819 */ /* 0x000fc40000011606 */
[----:B------:R-:W-:-:S04]  /*0ad0*/  SEL R3, RZ, 0x1, !P0 ;  /* 0x00000001ff037807 */ /* 0x000fc80004000000 */
[----:B------:R-:W-:-:S04]  /*0ae0*/  LOP3.LUT R3, R3, 0x1, R8, 0xf8, !PT ;  /* 0x0000000103037812 */ /* 0x000fc800078ef808 */
[----:B------:R-:W-:-:S05]  /*0af0*/  LOP3.LUT R3, R3, R6, RZ, 0xc0, !PT ;  /* 0x0000000603037212 */ /* 0x000fca00078ec0ff */
[----:B------:R-:W-:-:S05]  /*0b00*/  IMAD.IADD R3, R8, 0x1, R3 ;  /* 0x0000000108037824 */ /* 0x000fca00078e0203 */
[----:B------:R-:W-:Y:S01]  /*0b10*/  LOP3.LUT R0, R3, R0, RZ, 0xfc, !PT ;  /* 0x0000000003007212 */ /* 0x000fe200078efcff */
[----:B------:R-:W-:Y:S06]  /*0b20*/  BRA `(.L_x_34) ;  /* 0x0000000000347947 */ /* 0x000fec0003800000 */
.L_x_33:
[----:B------:R-:W-:-:S04]  /*0b30*/  LOP3.LUT R0, R0, 0x80000000, RZ, 0xc0, !PT ;  /* 0x8000000000007812 */ /* 0x000fc800078ec0ff */
[----:B------:R-:W-:Y:S01]  /*0b40*/  LOP3.LUT R0, R0, 0x7f800000, RZ, 0xfc, !PT ;  /* 0x7f80000000007812 */ /* 0x000fe200078efcff */
[----:B------:R-:W-:Y:S06]  /*0b50*/  BRA `(.L_x_34) ;  /* 0x0000000000287947 */ /* 0x000fec0003800000 */
.L_x_32:
[----:B------:R-:W-:Y:S01]  /*0b60*/  IMAD R0, R6, 0x800000, R0 ;  /* 0x0080000006007824 */ /* 0x000fe200078e0200 */
[----:B------:R-:W-:Y:S06]  /*0b70*/  BRA `(.L_x_34) ;  /* 0x0000000000207947 */ /* 0x000fec0003800000 */
.L_x_31:
[----:B------:R-:W-:-:S04]  /*0b80*/  LOP3.LUT R0, R8, 0x80000000, R7, 0x48, !PT ;  /* 0x8000000008007812 */ /* 0x000fc800078e4807 */
[----:B------:R-:W-:Y:S01]  /*0b90*/  LOP3.LUT R0, R0, 0x7f800000, RZ, 0xfc, !PT ;  /* 0x7f80000000007812 */ /* 0x000fe200078efcff */
[----:B------:R-:W-:Y:S06]  /*0ba0*/  BRA `(.L_x_34) ;  /* 0x0000000000147947 */ /* 0x000fec0003800000 */
.L_x_30:
[----:B------:R-:W-:Y:S01]  /*0bb0*/  LOP3.LUT R0, R8, 0x80000000, R7, 0x48, !PT ;  /* 0x8000000008007812 */ /* 0x000fe200078e4807 */
[----:B------:R-:W-:Y:S06]  /*0bc0*/  BRA `(.L_x_34) ;  /* 0x00000000000c7947 */ /* 0x000fec0003800000 */
.L_x_29:
[----:B------:R-:W0:Y:S01]  /*0bd0*/  MUFU.RSQ R0, -QNAN ;  /* 0xffc0000000007908 */ /* 0x000e220000001400 */
[----:B------:R-:W-:Y:S05]  /*0be0*/  BRA `(.L_x_34) ;  /* 0x0000000000047947 */ /* 0x000fea0003800000 */
.L_x_28:
[----:B------:R-:W-:-:S07]  /*0bf0*/  FADD.FTZ R0, R0, R3 ;  /* 0x0000000300007221 */ /* 0x000fce0000010000 */
.L_x_34:
[----:B------:R-:W-:-:S04]  /*0c00*/  IMAD.MOV.U32 R5, RZ, RZ, 0x0 ;  /* 0x00000000ff057424 */ /* 0x000fc800078e00ff */
[----:B0-----:R-:W-:Y:S05]  /*0c10*/  RET.REL.NODEC R4 `(rmsnorm_f32_kernel) ;  /* 0xfffffff004f87950 */ /* 0x001fea0003c3ffff */
.L_x_35:
        /* <DEDUP_REMOVED lines=14> */
.L_x_37:


//--------------------- .nv.shared.rmsnorm_batched_f32_kernel --------------------------
	.section	.nv.shared.rmsnorm_batched_f32_kernel,"aw",@nobits
	.sectionflags	@""
	.align	4
.nv.shared.rmsnorm_batched_f32_kernel:
	.zero		2052


//--------------------- .nv.shared.reserved.0     --------------------------
	.section	.nv.shared.reserved.0,"aw",@nobits
	.weak		__nv_reservedSMEM_offset_0_alias
	.size		__nv_reservedSMEM_offset_0_alias, 0, 64
	.other		__nv_reservedSMEM_offset_0_alias,@"STO_CUDA_RESERVED_SHARED STV_DEFAULT"
__nv_reservedSMEM_offset_0_alias:
	.zero		0
	.zero		64


//--------------------- .nv.shared.rmsnorm_f32_kernel --------------------------
	.section	.nv.shared.rmsnorm_f32_kernel,"aw",@nobits
	.sectionflags	@""
	.align	4
.nv.shared.rmsnorm_f32_kernel:
	.zero		2052


//--------------------- .nv.constant0.rmsnorm_batched_f32_kernel --------------------------
	.section	.nv.constant0.rmsnorm_batched_f32_kernel,"a",@progbits
	.sectionflags	@""
	.align	4
.nv.constant0.rmsnorm_batched_f32_kernel:
	.zero		932


//--------------------- .nv.constant0.rmsnorm_f32_kernel --------------------------
	.section	.nv.constant0.rmsnorm_f32_kernel,"a",@progbits
	.sectionflags	@""
	.align	4
.nv.constant0.rmsnorm_f32_kernel:
	.zero		928


//--------------------- SYMBOLS --------------------------

	.type		.nv.reservedSmem.offset0,@object
	.size		.nv.reservedSmem.offset0,0x4
	.type		.nv.reservedSmem.cap,@object
	.size		.nv.reservedSmem.cap,0x4
